	.headerflags	@"EF_CUDA_TEXMODE_UNIFIED EF_CUDA_64BIT_ADDRESS EF_CUDA_ACCELERATORS EF_CUDA_SM90 EF_CUDA_VIRTUAL_SM(EF_CUDA_SM90)"
	.elftype	@"ET_EXEC"


//--------------------- .nv.info                  --------------------------
	.section	.nv.info,"",@"SHT_CUDA_INFO"
	.align	4


	//----- nvinfo : EIATTR_REGCOUNT
	.align		4
        /*0000*/ 	.byte	0x04, 0x2f
        /*0002*/ 	.short	(.L_3 - .L_2)
	.align		4
.L_2:
        /*0004*/ 	.word	index@(triton_poi_fused__native_batch_norm_legit_no_training_cat_relu_65)
        /*0008*/ 	.word	0x0000001a


	//----- nvinfo : EIATTR_MIN_STACK_SIZE
	.align		4
.L_3:
        /*000c*/ 	.byte	0x04, 0x12
        /*000e*/ 	.short	(.L_5 - .L_4)
	.align		4
.L_4:
        /*0010*/ 	.word	index@(triton_poi_fused__native_batch_norm_legit_no_training_cat_relu_65)
        /*0014*/ 	.word	0x00000000


	//----- nvinfo : EIATTR_FRAME_SIZE
	.align		4
.L_5:
        /*0018*/ 	.byte	0x04, 0x11
        /*001a*/ 	.short	(.L_7 - .L_6)
	.align		4
.L_6:
        /*001c*/ 	.word	index@(triton_poi_fused__native_batch_norm_legit_no_training_cat_relu_65)
        /*0020*/ 	.word	0x00000000


	//----- nvinfo : EIATTR_MIN_STACK_SIZE
	.align		4
.L_7:
        /*0024*/ 	.byte	0x04, 0x12
        /*0026*/ 	.short	(.L_9 - .L_8)
	.align		4
.L_8:
        /*0028*/ 	.word	index@(triton_poi_fused__native_batch_norm_legit_no_training_cat_relu_65)
        /*002c*/ 	.word	0x00000000
.L_9:


//--------------------- .nv.info.triton_poi_fused__native_batch_norm_legit_no_training_cat_relu_65 --------------------------
	.section	.nv.info.triton_poi_fused__native_batch_norm_legit_no_training_cat_relu_65,"",@"SHT_CUDA_INFO"
	.sectionflags	@""
	.align	4


	//----- nvinfo : EIATTR_CUDA_API_VERSION
	.align		4
        /*0000*/ 	.byte	0x04, 0x37
        /*0002*/ 	.short	(.L_11 - .L_10)
.L_10:
        /*0004*/ 	.word	0x0000007c


	//----- nvinfo : EIATTR_KPARAM_INFO
	.align		4
.L_11:
        /*0008*/ 	.byte	0x04, 0x17
        /*000a*/ 	.short	(.L_13 - .L_12)
.L_12:
        /*000c*/ 	.word	0x00000000
        /*0010*/ 	.short	0x0008
        /*0012*/ 	.short	0x0040
        /*0014*/ 	.byte	0x00, 0xf0, 0x11, 0x00


	//----- nvinfo : EIATTR_KPARAM_INFO
	.align		4
.L_13:
        /*0018*/ 	.byte	0x04, 0x17
        /*001a*/ 	.short	(.L_15 - .L_14)
.L_14:
        /*001c*/ 	.word	0x00000000
        /*0020*/ 	.short	0x0007
        /*0022*/ 	.short	0x0038
        /*0024*/ 	.byte	0x00, 0xf4, 0x21, 0x00


	//----- nvinfo : EIATTR_KPARAM_INFO
	.align		4
.L_15:
        /*0028*/ 	.byte	0x04, 0x17
        /*002a*/ 	.short	(.L_17 - .L_16)
.L_16:
        /*002c*/ 	.word	0x00000000
        /*0030*/ 	.short	0x0006
        /*0032*/ 	.short	0x0030
        /*0034*/ 	.byte	0x00, 0xf4, 0x21, 0x00


	//----- nvinfo : EIATTR_KPARAM_INFO
	.align		4
.L_17:
        /*0038*/ 	.byte	0x04, 0x17
        /*003a*/ 	.short	(.L_19 - .L_18)
.L_18:
        /*003c*/ 	.word	0x00000000
        /*0040*/ 	.short	0x0005
        /*0042*/ 	.short	0x0028
        /*0044*/ 	.byte	0x00, 0xf4, 0x21, 0x00


	//----- nvinfo : EIATTR_KPARAM_INFO
	.align		4
.L_19:
        /*0048*/ 	.byte	0x04, 0x17
        /*004a*/ 	.short	(.L_21 - .L_20)
.L_20:
        /*004c*/ 	.word	0x00000000
        /*0050*/ 	.short	0x0004
        /*0052*/ 	.short	0x0020
        /*0054*/ 	.byte	0x00, 0xf4, 0x21, 0x00


	//----- nvinfo : EIATTR_KPARAM_INFO
	.align		4
.L_21:
        /*0058*/ 	.byte	0x04, 0x17
        /*005a*/ 	.short	(.L_23 - .L_22)
.L_22:
        /*005c*/ 	.word	0x00000000
        /*0060*/ 	.short	0x0003
        /*0062*/ 	.short	0x0018
        /*0064*/ 	.byte	0x00, 0xf4, 0x21, 0x00


	//----- nvinfo : EIATTR_KPARAM_INFO
	.align		4
.L_23:
        /*0068*/ 	.byte	0x04, 0x17
        /*006a*/ 	.short	(.L_25 - .L_24)
.L_24:
        /*006c*/ 	.word	0x00000000
        /*0070*/ 	.short	0x0002
        /*0072*/ 	.short	0x0010
        /*0074*/ 	.byte	0x00, 0xf4, 0x21, 0x00


	//----- nvinfo : EIATTR_KPARAM_INFO
	.align		4
.L_25:
        /*0078*/ 	.byte	0x04, 0x17
        /*007a*/ 	.short	(.L_27 - .L_26)
.L_26:
        /*007c*/ 	.word	0x00000000
        /*0080*/ 	.short	0x0001
        /*0082*/ 	.short	0x0008
        /*0084*/ 	.byte	0x00, 0xf4, 0x21, 0x00


	//----- nvinfo : EIATTR_KPARAM_INFO
	.align		4
.L_27:
        /*0088*/ 	.byte	0x04, 0x17
        /*008a*/ 	.short	(.L_29 - .L_28)
.L_28:
        /*008c*/ 	.word	0x00000000
        /*0090*/ 	.short	0x0000
        /*0092*/ 	.short	0x0000
        /*0094*/ 	.byte	0x00, 0xf4, 0x21, 0x00


	//----- nvinfo : EIATTR_SPARSE_MMA_MASK
	.align		4
.L_29:
        /*0098*/ 	.byte	0x03, 0x50
        /*009a*/ 	.short	0x0000


	//----- nvinfo : EIATTR_MAXREG_COUNT
	.align		4
        /*009c*/ 	.byte	0x03, 0x1b
        /*009e*/ 	.short	0x00ff


	//----- nvinfo : EIATTR_EXIT_INSTR_OFFSETS
	.align		4
        /*00a0*/ 	.byte	0x04, 0x1c
        /*00a2*/ 	.short	(.L_31 - .L_30)


	//   ....[0]....
.L_30:
        /*00a4*/ 	.word	0x00000690


	//   ....[1]....
        /*00a8*/ 	.word	0x000006b0


	//----- nvinfo : EIATTR_REQNTID
	.align		4
.L_31:
        /*00ac*/ 	.byte	0x04, 0x10
        /*00ae*/ 	.short	(.L_33 - .L_32)
.L_32:
        /*00b0*/ 	.word	0x00000080
        /*00b4*/ 	.word	0x00000001
        /*00b8*/ 	.word	0x00000001


	//----- nvinfo : EIATTR_CBANK_PARAM_SIZE
	.align		4
.L_33:
        /*00bc*/ 	.byte	0x03, 0x19
        /*00be*/ 	.short	0x0044


	//----- nvinfo : EIATTR_PARAM_CBANK
	.align		4
        /*00c0*/ 	.byte	0x04, 0x0a
        /*00c2*/ 	.short	(.L_35 - .L_34)
	.align		4
.L_34:
        /*00c4*/ 	.word	index@(.nv.constant0.triton_poi_fused__native_batch_norm_legit_no_training_cat_relu_65)
        /*00c8*/ 	.short	0x0210
        /*00ca*/ 	.short	0x0044


	//----- nvinfo : EIATTR_SW_WAR
	.align		4
.L_35:
        /*00cc*/ 	.byte	0x04, 0x36
        /*00ce*/ 	.short	(.L_37 - .L_36)
.L_36:
        /*00d0*/ 	.word	0x00000008
.L_37:


//--------------------- .nv.callgraph             --------------------------
	.section	.nv.callgraph,"",@"SHT_CUDA_CALLGRAPH"
	.align	4
	.sectionentsize	8
	.align		4
        /*0000*/ 	.word	0x00000000
	.align		4
        /*0004*/ 	.word	0xffffffff
	.align		4
        /*0008*/ 	.word	0x00000000
	.align		4
        /*000c*/ 	.word	0xfffffffe
	.align		4
        /*0010*/ 	.word	0x00000000
	.align		4
        /*0014*/ 	.word	0xfffffffd
	.align		4
        /*0018*/ 	.word	0x00000000
	.align		4
        /*001c*/ 	.word	0xfffffffc


//--------------------- .nv.constant4             --------------------------
	.section	.nv.constant4,"a",@progbits
	.align	8
	.align		8
.nv.constant4:
        /*0000*/ 	.dword	_$_str
	.align		8
        /*0008*/ 	.dword	_$_str_$_2


//--------------------- .text.triton_poi_fused__native_batch_norm_legit_no_training_cat_relu_65 --------------------------
	.section	.text.triton_poi_fused__native_batch_norm_legit_no_training_cat_relu_65,"ax",@progbits
	.align	128
        .global         triton_poi_fused__native_batch_norm_legit_no_training_cat_relu_65
        .type           triton_poi_fused__native_batch_norm_legit_no_training_cat_relu_65,@function
        .size           triton_poi_fused__native_batch_norm_legit_no_training_cat_relu_65,(.L_x_1 - triton_poi_fused__native_batch_norm_legit_no_training_cat_relu_65)
        .other          triton_poi_fused__native_batch_norm_legit_no_training_cat_relu_65,@"STO_CUDA_ENTRY STV_DEFAULT"
triton_poi_fused__native_batch_norm_legit_no_training_cat_relu_65:
.text.triton_poi_fused__native_batch_norm_legit_no_training_cat_relu_65:
[----:B------:R-:W0:Y:S01]  /*0000*/  LDC R1, c[0x0][0x28] ;  /* 0x00000a00ff017b82 */ /* 0x000e220000000800 */
[----:B------:R-:W1:Y:S07]  /*0010*/  S2R R0, SR_TID.X ;  /* 0x0000000000007919 */ /* 0x000e6e0000002100 */
[----:B------:R-:W2:Y:S01]  /*0020*/  LDC.64 R6, c[0x0][0x228] ;  /* 0x00008a00ff067b82 */ /* 0x000ea20000000a00 */
[----:B------:R-:W-:Y:S01]  /*0030*/  IMAD.MOV.U32 R4, RZ, RZ, RZ ;  /* 0x000000ffff047224 */ /* 0x000fe200078e00ff */
[----:B------:R-:W-:Y:S01]  /*0040*/  ULDC.64 UR4, c[0x0][0x208] ;  /* 0x0000820000047ab9 */ /* 0x000fe20000000a00 */
[----:B------:R-:W3:Y:S01]  /*0050*/  S2R R3, SR_CTAID.X ;  /* 0x0000000000037919 */ /* 0x000ee20000002500 */
[----:B------:R-:W-:Y:S01]  /*0060*/  IMAD.MOV.U32 R8, RZ, RZ, RZ ;  /* 0x000000ffff087224 */ /* 0x000fe200078e00ff */
[----:B------:R-:W-:-:S03]  /*0070*/  ULDC.64 UR6, c[0x0][0x218] ;  /* 0x0000860000067ab9 */ /* 0x000fc60000000a00 */
[----:B------:R-:W4:Y:S01]  /*0080*/  LDC.64 R16, c[0x0][0x220] ;  /* 0x00008800ff107b82 */ /* 0x000f220000000a00 */
[----:B-1----:R-:W-:-:S05]  /*0090*/  IMAD.SHL.U32 R0, R0, 0x2, RZ ;  /* 0x0000000200007824 */ /* 0x002fca00078e00ff */
[----:B------:R-:W-:-:S05]  /*00a0*/  LOP3.LUT R0, R0, 0xfe, RZ, 0xc0, !PT ;  /* 0x000000fe00007812 */ /* 0x000fca00078ec0ff */
[----:B---3--:R-:W-:-:S05]  /*00b0*/  IMAD R3, R3, 0x100, R0 ;  /* 0x0000010003037824 */ /* 0x008fca00078e0200 */
[----:B------:R-:W-:Y:S02]  /*00c0*/  SHF.R.S32.HI R2, RZ, 0x1f, R3 ;  /* 0x0000001fff027819 */ /* 0x000fe40000011403 */
[----:B------:R-:W-:Y:S02]  /*00d0*/  ISETP.GE.AND P0, PT, R3, 0x3c00, PT ;  /* 0x00003c000300780c */ /* 0x000fe40003f06270 */
[----:B------:R-:W-:-:S04]  /*00e0*/  LEA.HI R9, R2, R3, RZ, 0x2 ;  /* 0x0000000302097211 */ /* 0x000fc800078f10ff */
[----:B------:R-:W-:-:S05]  /*00f0*/  SHF.R.S32.HI R5, RZ, 0x2, R9 ;  /* 0x00000002ff057819 */ /* 0x000fca0000011409 */
[----:B------:R-:W-:-:S05]  /*0100*/  IMAD.HI R0, R5, -0x77777777, R4 ;  /* 0x8888888905007827 */ /* 0x000fca00078e0204 */
[----:B------:R-:W-:-:S04]  /*0110*/  SHF.R.U32.HI R11, RZ, 0x1f, R0 ;  /* 0x0000001fff0b7819 */ /* 0x000fc80000011600 */
[----:B------:R-:W-:Y:S01]  /*0120*/  LEA.HI.SX32 R11, R0, R11, 0x17 ;  /* 0x0000000b000b7211 */ /* 0x000fe200078fbaff */
[----:B------:R-:W-:-:S04]  /*0130*/  IMAD.MOV.U32 R0, RZ, RZ, RZ ;  /* 0x000000ffff007224 */ /* 0x000fc800078e00ff */
[----:B------:R-:W-:-:S04]  /*0140*/  IMAD R15, R11, -0x3c0, R5 ;  /* 0xfffffc400b0f7824 */ /* 0x000fc800078e0205 */
[----:B--2---:R-:W-:-:S05]  /*0150*/  IMAD.WIDE R6, R15, 0x4, R6 ;  /* 0x000000040f067825 */ /* 0x004fca00078e0206 */
[----:B------:R-:W2:Y:S01]  /*0160*/  @!P0 LDG.E.EL R0, desc[UR4][R6.64] ;  /* 0x0000000406008981 */ /* 0x000ea2000c2e1900 */
[----:B------:R-:W-:-:S03]  /*0170*/  IMAD.MOV.U32 R2, RZ, RZ, RZ ;  /* 0x000000ffff027224 */ /* 0x000fc600078e00ff */
[----:B------:R1:W3:Y:S01]  /*0180*/  @!P0 LDG.E.EL R8, desc[UR4][R6.64] ;  /* 0x0000000406088981 */ /* 0x0002e2000c2e1900 */
[----:B------:R-:W-:-:S05]  /*0190*/  IMAD.HI R2, R3, -0x77777777, R2 ;  /* 0x8888888903027827 */ /* 0x000fca00078e0202 */
[----:B------:R-:W-:Y:S02]  /*01a0*/  SHF.R.U32.HI R5, RZ, 0x1f, R2 ;  /* 0x0000001fff057819 */ /* 0x000fe40000011602 */
[----:B------:R-:W-:Y:S02]  /*01b0*/  LOP3.LUT R9, R9, 0xfffffffc, RZ, 0xc0, !PT ;  /* 0xfffffffc09097812 */ /* 0x000fe400078ec0ff */
[----:B------:R-:W-:Y:S02]  /*01c0*/  LEA.HI.SX32 R2, R2, R5, 0x15 ;  /* 0x0000000502027211 */ /* 0x000fe400078faaff */
[----:B------:R-:W5:Y:S01]  /*01d0*/  LDC.64 R4, c[0x0][0x210] ;  /* 0x00008400ff047b82 */ /* 0x000f620000000a00 */
[----:B------:R-:W-:Y:S01]  /*01e0*/  IADD3 R9, R3, -R9, RZ ;  /* 0x8000000903097210 */ /* 0x000fe20007ffe0ff */
[----:B------:R-:W-:Y:S02]  /*01f0*/  IMAD.SHL.U32 R10, R15, 0x4, RZ ;  /* 0x000000040f0a7824 */ /* 0x000fe400078e00ff */
[----:B------:R-:W-:Y:S01]  /*0200*/  IMAD.SHL.U32 R11, R2, 0x80, RZ ;  /* 0x00000080020b7824 */ /* 0x000fe200078e00ff */
[----:B------:R-:W-:-:S04]  /*0210*/  SHF.R.S32.HI R12, RZ, 0x1f, R9 ;  /* 0x0000001fff0c7819 */ /* 0x000fc80000011409 */
[--C-:B------:R-:W-:Y:S02]  /*0220*/  IADD3 R9, P1, P2, R10, R9, R11.reuse ;  /* 0x000000090a097210 */ /* 0x100fe40007a3e00b */
[----:B------:R-:W-:Y:S02]  /*0230*/  SHF.R.S32.HI R11, RZ, 0x1f, R11 ;  /* 0x0000001fff0b7819 */ /* 0x000fe4000001140b */
[----:B------:R-:W-:Y:S01]  /*0240*/  SHF.R.S32.HI R10, RZ, 0x1f, R10 ;  /* 0x0000001fff0a7819 */ /* 0x000fe2000001140a */
[----:B-1----:R-:W-:-:S03]  /*0250*/  IMAD R7, R2, -0xf00, R3 ;  /* 0xfffff10002077824 */ /* 0x002fc600078e0203 */
[----:B------:R-:W-:Y:S02]  /*0260*/  IADD3.X R6, R10, R12, R11, P1, P2 ;  /* 0x0000000c0a067210 */ /* 0x000fe40000fe440b */
[----:B------:R-:W1:Y:S01]  /*0270*/  LDC.64 R12, c[0x0][0x230] ;  /* 0x00008c00ff0c7b82 */ /* 0x000e620000000a00 */
[C---:B------:R-:W-:Y:S01]  /*0280*/  ISETP.GE.AND P2, PT, R15.reuse, 0x3a0, PT ;  /* 0x000003a00f00780c */ /* 0x040fe20003f46270 */
[----:B------:R-:W-:Y:S01]  /*0290*/  IMAD R7, R2, 0xe80, R7 ;  /* 0x00000e8002077824 */ /* 0x000fe200078e0207 */
[----:B------:R-:W-:-:S05]  /*02a0*/  ISETP.GT.AND P1, PT, R15, 0x39f, !P0 ;  /* 0x0000039f0f00780c */ /* 0x000fca0004724270 */
[----:B------:R-:W1:Y:S01]  /*02b0*/  LDC.64 R10, c[0x0][0x238] ;  /* 0x00008e00ff0a7b82 */ /* 0x000e620000000a00 */
[----:B------:R-:W-:Y:S02]  /*02c0*/  ISETP.LT.AND P4, PT, R3, 0x3c00, !P2 ;  /* 0x00003c000300780c */ /* 0x000fe40005781270 */
[----:B------:R-:W-:Y:S01]  /*02d0*/  LEA R18, P3, R9, UR6, 0x2 ;  /* 0x0000000609127c11 */ /* 0x000fe2000f8610ff */
[----:B-----5:R-:W-:Y:S01]  /*02e0*/  IMAD.WIDE R22, R7, 0x4, R4 ;  /* 0x0000000407167825 */ /* 0x020fe200078e0204 */
[----:B------:R-:W-:Y:S02]  /*02f0*/  CS2R R4, SRZ ;  /* 0x0000000000047805 */ /* 0x000fe4000001ff00 */
[----:B------:R-:W-:Y:S02]  /*0300*/  LEA.HI.X R19, R9, UR7, R6, 0x2, P3 ;  /* 0x0000000709137c11 */ /* 0x000fe400098f1406 */
[----:B------:R-:W-:Y:S01]  /*0310*/  CS2R R6, SRZ ;  /* 0x0000000000067805 */ /* 0x000fe2000001ff00 */
[----:B------:R-:W-:Y:S01]  /*0320*/  HFMA2.MMA R2, -RZ, RZ, 0, 0 ;  /* 0x00000000ff027435 */ /* 0x000fe200000001ff */
[----:B------:R-:W-:Y:S01]  /*0330*/  IMAD.MOV.U32 R9, RZ, RZ, RZ ;  /* 0x000000ffff097224 */ /* 0x000fe200078e00ff */
[----:B------:R-:W5:Y:S01]  /*0340*/  @P1 LDG.E.64 R4, desc[UR4][R18.64+-0x3a00] ;  /* 0xffc6000412041981 */ /* 0x000f62000c1e1b00 */
[----:B----4-:R-:W-:-:S03]  /*0350*/  IMAD.WIDE R16, R15, 0x4, R16 ;  /* 0x000000040f107825 */ /* 0x010fc600078e0210 */
[----:B------:R4:W5:Y:S01]  /*0360*/  @P4 LDG.E.64 R6, desc[UR4][R22.64] ;  /* 0x0000000416064981 */ /* 0x000962000c1e1b00 */
[----:B-1----:R-:W-:-:S03]  /*0370*/  IMAD.WIDE R12, R15, 0x4, R12 ;  /* 0x000000040f0c7825 */ /* 0x002fc600078e020c */
[----:B------:R-:W5:Y:S04]  /*0380*/  @!P0 LDG.E.EL R9, desc[UR4][R16.64] ;  /* 0x0000000410098981 */ /* 0x000f68000c2e1900 */
[----:B------:R1:W5:Y:S01]  /*0390*/  @!P0 LDG.E.EL R2, desc[UR4][R16.64] ;  /* 0x0000000410028981 */ /* 0x000362000c2e1900 */
[----:B0-----:R-:W-:Y:S01]  /*03a0*/  IMAD.WIDE R20, R15, 0x4, R10 ;  /* 0x000000040f147825 */ /* 0x001fe200078e020a */
[----:B------:R-:W-:Y:S02]  /*03b0*/  CS2R R14, SRZ ;  /* 0x00000000000e7805 */ /* 0x000fe4000001ff00 */
[----:B------:R-:W-:-:S04]  /*03c0*/  CS2R R10, SRZ ;  /* 0x00000000000a7805 */ /* 0x000fc8000001ff00 */
[----:B------:R-:W5:Y:S01]  /*03d0*/  @!P0 LDG.E.EL R14, desc[UR4][R12.64] ;  /* 0x000000040c0e8981 */ /* 0x000f62000c2e1900 */
[----:B----4-:R-:W-:Y:S01]  /*03e0*/  IMAD.MOV.U32 R22, RZ, RZ, 0x3e800000 ;  /* 0x3e800000ff167424 */ /* 0x010fe200078e00ff */
[----:B-1----:R-:W0:Y:S02]  /*03f0*/  LDC.64 R16, c[0x0][0x240] ;  /* 0x00009000ff107b82 */ /* 0x002e240000000a00 */
[----:B------:R1:W4:Y:S04]  /*0400*/  @!P0 LDG.E.EL R15, desc[UR4][R12.64] ;  /* 0x000000040c0f8981 */ /* 0x000328000c2e1900 */
[----:B------:R-:W4:Y:S04]  /*0410*/  @!P0 LDG.E.EL R11, desc[UR4][R20.64] ;  /* 0x00000004140b8981 */ /* 0x000f28000c2e1900 */
[----:B------:R-:W4:Y:S01]  /*0420*/  @!P0 LDG.E.EL R10, desc[UR4][R20.64] ;  /* 0x00000004140a8981 */ /* 0x000f22000c2e1900 */
[----:B-1----:R-:W1:Y:S01]  /*0430*/  LDC.64 R12, c[0x0][0x248] ;  /* 0x00009200ff0c7b82 */ /* 0x002e620000000a00 */
[----:B0-----:R-:W-:-:S04]  /*0440*/  IMAD.WIDE R16, R3, 0x4, R16 ;  /* 0x0000000403107825 */ /* 0x001fc800078e0210 */
[----:B-1----:R-:W-:-:S04]  /*0450*/  IMAD.WIDE R12, R3, 0x4, R12 ;  /* 0x00000004030c7825 */ /* 0x002fc800078e020c */
[----:B--2---:R-:W-:-:S04]  /*0460*/  FADD R0, R0, 9.9999997473787516356e-06 ;  /* 0x3727c5ac00007421 */ /* 0x004fc80000000000 */
[----:B------:R-:W0:Y:S01]  /*0470*/  MUFU.SQRT R18, R0 ;  /* 0x0000000000127308 */ /* 0x000e220000002000 */
[----:B---3--:R-:W-:-:S07]  /*0480*/  FADD R8, R8, 9.9999997473787516356e-06 ;  /* 0x3727c5ac08087421 */ /* 0x008fce0000000000 */
[----:B------:R-:W1:Y:S01]  /*0490*/  MUFU.SQRT R19, R8 ;  /* 0x0000000800137308 */ /* 0x000e620000002000 */
[C---:B0-----:R-:W-:Y:S02]  /*04a0*/  FSETP.GT.AND P6, PT, R18.reuse, 8.50705917302346158658e+37, PT ;  /* 0x7e8000001200780b */ /* 0x041fe40003fc4000 */
[----:B------:R-:W-:Y:S02]  /*04b0*/  FSETP.GEU.AND P3, PT, R18, 1.175494350822287508e-38, PT ;  /* 0x008000001200780b */ /* 0x000fe40003f6e000 */
[----:B------:R-:W-:Y:S02]  /*04c0*/  FSEL R23, R22, 1, P6 ;  /* 0x3f80000016177808 */ /* 0x000fe40003000000 */
[----:B-1----:R-:W-:-:S07]  /*04d0*/  FSETP.GT.AND P5, PT, R19, 8.50705917302346158658e+37, PT ;  /* 0x7e8000001300780b */ /* 0x002fce0003fa4000 */
[----:B------:R-:W-:Y:S01]  /*04e0*/  @P6 FMUL R18, R18, 0.25 ;  /* 0x3e80000012126820 */ /* 0x000fe20000400000 */
[----:B------:R-:W-:-:S03]  /*04f0*/  FSETP.GEU.AND P6, PT, R19, 1.175494350822287508e-38, PT ;  /* 0x008000001300780b */ /* 0x000fc60003fce000 */
[----:B------:R-:W-:Y:S02]  /*0500*/  @!P3 FMUL R18, R18, 16777216 ;  /* 0x4b8000001212b820 */ /* 0x000fe40000400000 */
[----:B------:R-:W-:-:S08]  /*0510*/  @P5 FMUL R19, R19, 0.25 ;  /* 0x3e80000013135820 */ /* 0x000fd00000400000 */
[----:B------:R-:W-:Y:S01]  /*0520*/  @!P6 FMUL R19, R19, 16777216 ;  /* 0x4b8000001313e820 */ /* 0x000fe20000400000 */
[----:B------:R-:W0:Y:S01]  /*0530*/  MUFU.RCP R18, R18 ;  /* 0x0000001200127308 */ /* 0x000e220000001000 */
[----:B------:R-:W-:-:S07]  /*0540*/  FSEL R0, R22, 1, P5 ;  /* 0x3f80000016007808 */ /* 0x000fce0002800000 */
[----:B------:R-:W1:Y:S01]  /*0550*/  MUFU.RCP R19, R19 ;  /* 0x0000001300137308 */ /* 0x000e620000001000 */
[----:B------:R-:W-:Y:S01]  /*0560*/  @!P3 FMUL R23, R23, 16777216 ;  /* 0x4b8000001717b820 */ /* 0x000fe20000400000 */
[----:B------:R-:W-:Y:S01]  /*0570*/  @!P6 FMUL R0, R0, 16777216 ;  /* 0x4b8000000000e820 */ /* 0x000fe20000400000 */
[----:B-----5:R-:W-:Y:S02]  /*0580*/  SEL R6, R6, RZ, P4 ;  /* 0x000000ff06067207 */ /* 0x020fe40002000000 */
[----:B------:R-:W-:Y:S02]  /*0590*/  SEL R7, R7, RZ, P4 ;  /* 0x000000ff07077207 */ /* 0x000fe40002000000 */
[----:B------:R-:W-:Y:S02]  /*05a0*/  @P2 SEL R6, R4, RZ, P1 ;  /* 0x000000ff04062207 */ /* 0x000fe40000800000 */
[----:B------:R-:W-:Y:S01]  /*05b0*/  @P2 SEL R7, R5, RZ, P1 ;  /* 0x000000ff05072207 */ /* 0x000fe20000800000 */
[----:B0-----:R-:W-:-:S02]  /*05c0*/  FMUL R18, R18, R23 ;  /* 0x0000001712127220 */ /* 0x001fc40000400000 */
[----:B------:R-:W-:Y:S01]  /*05d0*/  FADD R9, R6, -R9 ;  /* 0x8000000906097221 */ /* 0x000fe20000000000 */
[----:B-1----:R-:W-:Y:S01]  /*05e0*/  FMUL R19, R19, R0 ;  /* 0x0000000013137220 */ /* 0x002fe20000400000 */
[----:B------:R-:W-:Y:S02]  /*05f0*/  FADD R2, R7, -R2 ;  /* 0x8000000207027221 */ /* 0x000fe40000000000 */
[----:B------:R-:W-:Y:S02]  /*0600*/  FMUL R18, R9, R18 ;  /* 0x0000001209127220 */ /* 0x000fe40000400000 */
[----:B------:R-:W-:Y:S01]  /*0610*/  FMUL R19, R2, R19 ;  /* 0x0000001302137220 */ /* 0x000fe20000400000 */
[----:B------:R0:W-:Y:S01]  /*0620*/  @!P0 STG.E.64 desc[UR4][R16.64], R6 ;  /* 0x0000000610008986 */ /* 0x0001e2000c101b04 */
[----:B----4-:R-:W-:Y:S02]  /*0630*/  FFMA R11, R18, R14, R11 ;  /* 0x0000000e120b7223 */ /* 0x010fe4000000000b */
[----:B------:R-:W-:-:S03]  /*0640*/  FFMA R10, R19, R15, R10 ;  /* 0x0000000f130a7223 */ /* 0x000fc6000000000a */
[C---:B------:R-:W-:Y:S02]  /*0650*/  FSETP.GEU.AND P1, PT, R11.reuse, RZ, PT ;  /* 0x000000ff0b00720b */ /* 0x040fe40003f2e000 */
[C---:B------:R-:W-:Y:S02]  /*0660*/  FSETP.GEU.AND P2, PT, R10.reuse, RZ, PT ;  /* 0x000000ff0a00720b */ /* 0x040fe40003f4e000 */
[----:B------:R-:W-:Y:S02]  /*0670*/  FSEL R2, R11, RZ, P1 ;  /* 0x000000ff0b027208 */ /* 0x000fe40000800000 */
[----:B------:R-:W-:Y:S01]  /*0680*/  FSEL R3, R10, RZ, P2 ;  /* 0x000000ff0a037208 */ /* 0x000fe20001000000 */
[----:B0-----:R-:W-:Y:S08]  /*0690*/  @P0 EXIT ;  /* 0x000000000000094d */ /* 0x001ff00003800000 */
[----:B------:R-:W-:Y:S01]  /*06a0*/  STG.E.64 desc[UR4][R12.64], R2 ;  /* 0x000000020c007986 */ /* 0x000fe2000c101b04 */
[----:B------:R-:W-:Y:S05]  /*06b0*/  EXIT ;  /* 0x000000000000794d */ /* 0x000fea0003800000 */
.L_x_0:
[----:B------:R-:W-:-:S00]  /*06c0*/  BRA `(.L_x_0) ;  /* 0xfffffffc00fc7947 */ /* 0x000fc0000383ffff */
[----:B------:R-:W-:-:S00]  /*06d0*/  NOP ;  /* 0x0000000000007918 */ /* 0x000fc00000000000 */
        /* <DEDUP_REMOVED lines=10> */
.L_x_1:


//--------------------- .nv.global.init           --------------------------
	.section	.nv.global.init,"aw",@progbits
.nv.global.init:
	.type		_$_str,@object
	.size		_$_str,(_$_str_$_2 - _$_str)
_$_str:
        /*0000*/ 	.byte	0x5f, 0x5f, 0x43, 0x55, 0x44, 0x41, 0x5f, 0x46, 0x54, 0x5a, 0x00
	.type		_$_str_$_2,@object
	.size		_$_str_$_2,(.L_1 - _$_str_$_2)
_$_str_$_2:
        /*000b*/ 	.byte	0x5f, 0x5f, 0x43, 0x55, 0x44, 0x41, 0x5f, 0x50, 0x52, 0x45, 0x43, 0x5f, 0x53, 0x51, 0x52, 0x54
        /*001b*/ 	.byte	0x00
.L_1:


//--------------------- .nv.constant0.triton_poi_fused__native_batch_norm_legit_no_training_cat_relu_65 --------------------------
	.section	.nv.constant0.triton_poi_fused__native_batch_norm_legit_no_training_cat_relu_65,"a",@progbits
	.sectionflags	@""
	.align	4
.nv.constant0.triton_poi_fused__native_batch_norm_legit_no_training_cat_relu_65:
	.zero		596
